//
// Generated by NVIDIA NVVM Compiler
//
// Compiler Build ID: CL-36424714
// Cuda compilation tools, release 13.0, V13.0.88
// Based on NVVM 20.0.0
//

.version 9.0
.target sm_100
.address_size 64

	// .globl	_Z18square_kernel_bf16PKfPfi

.visible .entry _Z18square_kernel_bf16PKfPfi(
	.param .u64 .ptr .align 1 _Z18square_kernel_bf16PKfPfi_param_0,
	.param .u64 .ptr .align 1 _Z18square_kernel_bf16PKfPfi_param_1,
	.param .u32 _Z18square_kernel_bf16PKfPfi_param_2
)
{
	.reg .pred 	%p<2>;
	.reg .b16 	%rs<6>;
	.reg .b32 	%r<6>;
	.reg .b32 	%f<3>;
	.reg .b64 	%rd<8>;

	ld.param.u64 	%rd1, [_Z18square_kernel_bf16PKfPfi_param_0];
	ld.param.u64 	%rd2, [_Z18square_kernel_bf16PKfPfi_param_1];
	ld.param.u32 	%r2, [_Z18square_kernel_bf16PKfPfi_param_2];
	mov.u32 	%r3, %ctaid.x;
	mov.u32 	%r4, %ntid.x;
	mov.u32 	%r5, %tid.x;
	mad.lo.s32 	%r1, %r3, %r4, %r5;
	setp.ge.s32 	%p1, %r1, %r2;
	@%p1 bra 	$L__BB0_2;
	cvta.to.global.u64 	%rd3, %rd1;
	cvta.to.global.u64 	%rd4, %rd2;
	mul.wide.s32 	%rd5, %r1, 4;
	add.s64 	%rd6, %rd3, %rd5;
	ld.global.f32 	%f1, [%rd6];
	// begin inline asm
	{  cvt.rn.bf16.f32 %rs1, %f1;}

	// end inline asm
	// begin inline asm
	{ mul.bf16 %rs2,%rs1,%rs1; }

	// end inline asm
	// begin inline asm
	{ cvt.f32.bf16 %f2, %rs2;}

	// end inline asm
	add.s64 	%rd7, %rd4, %rd5;
	st.global.f32 	[%rd7], %f2;
$L__BB0_2:
	ret;

}


// ===== COMPILED SASS (sm_100) =====

	.target	sm_100

	.elftype	@"ET_EXEC"


//--------------------- .note.nv.tkinfo           --------------------------
	.section	.note.nv.tkinfo,"",@"SHT_NOTE"
	.sectionflags	@"SHF_NOTE_NV_TKINFO"
	.tkinfo
        /*0018*/ 	.word	0x00000002
        /*0030*/ 	.string	""
        /*0030*/ 	.string	"ptxas"
        /*0030*/ 	.string	"Cuda compilation tools, release 13.0, V13.0.88"
        /*0030*/ 	.string	"Build cuda_13.0.r13.0/compiler.36424714_0"
        /*0030*/ 	.string	"-arch sm_100 -m 64 "



//--------------------- .note.nv.cuinfo           --------------------------
	.section	.note.nv.cuinfo,"",@"SHT_NOTE"
	.sectionflags	@"SHF_NOTE_NV_CUINFO"
        /*0018*/ 	.short	0x0002
        /*001a*/ 	.short	0x0064
        /*001c*/ 	.short	0x0082
	.zero		2


//--------------------- .nv.info                  --------------------------
	.section	.nv.info,"",@"SHT_CUDA_INFO"
	.align	4


	//----- nvinfo : EIATTR_REGCOUNT
	.align		4
        /*0000*/ 	.byte	0x04, 0x2f
        /*0002*/ 	.short	(.L_1 - .L_0)
	.align		4
.L_0:
        /*0004*/ 	.word	index@(_Z18square_kernel_bf16PKfPfi)
        /*0008*/ 	.word	0x0000000a


	//----- nvinfo : EIATTR_FRAME_SIZE
	.align		4
.L_1:
        /*000c*/ 	.byte	0x04, 0x11
        /*000e*/ 	.short	(.L_3 - .L_2)
	.align		4
.L_2:
        /*0010*/ 	.word	index@(_Z18square_kernel_bf16PKfPfi)
        /*0014*/ 	.word	0x00000000


	//----- nvinfo : EIATTR_MIN_STACK_SIZE
	.align		4
.L_3:
        /*0018*/ 	.byte	0x04, 0x12
        /*001a*/ 	.short	(.L_5 - .L_4)
	.align		4
.L_4:
        /*001c*/ 	.word	index@(_Z18square_kernel_bf16PKfPfi)
        /*0020*/ 	.word	0x00000000
.L_5:


//--------------------- .nv.compat                --------------------------
	.section	.nv.compat,"",@"SHT_CUDA_COMPAT_INFO"
	.align	4
        /*0000*/ 	.byte	0x02, 0x09, 0x00, 0x00, 0x02, 0x02, 0x01, 0x00, 0x02, 0x05, 0x05, 0x00, 0x03, 0x07, 0x01, 0x01
        /*0010*/ 	.byte	0x02, 0x03, 0x00, 0x00, 0x02, 0x06, 0x01, 0x00, 0x04, 0x0b, 0x08, 0x00, 0x09, 0x00, 0x00, 0x00
        /*0020*/ 	.byte	0x00, 0x00, 0x00, 0x00


//--------------------- .nv.info._Z18square_kernel_bf16PKfPfi --------------------------
	.section	.nv.info._Z18square_kernel_bf16PKfPfi,"",@"SHT_CUDA_INFO"
	.sectionflags	@""
	.align	4


	//----- nvinfo : EIATTR_CUDA_API_VERSION
	.align		4
        /*0000*/ 	.byte	0x04, 0x37
        /*0002*/ 	.short	(.L_7 - .L_6)
.L_6:
        /*0004*/ 	.word	0x00000082


	//----- nvinfo : EIATTR_KPARAM_INFO
	.align		4
.L_7:
        /*0008*/ 	.byte	0x04, 0x17
        /*000a*/ 	.short	(.L_9 - .L_8)
.L_8:
        /*000c*/ 	.word	0x00000000
        /*0010*/ 	.short	0x0002
        /*0012*/ 	.short	0x0010
        /*0014*/ 	.byte	0x00, 0xf0, 0x11, 0x00


	//----- nvinfo : EIATTR_KPARAM_INFO
	.align		4
.L_9:
        /*0018*/ 	.byte	0x04, 0x17
        /*001a*/ 	.short	(.L_11 - .L_10)
.L_10:
        /*001c*/ 	.word	0x00000000
        /*0020*/ 	.short	0x0001
        /*0022*/ 	.short	0x0008
        /*0024*/ 	.byte	0x00, 0xf5, 0x21, 0x00


	//----- nvinfo : EIATTR_KPARAM_INFO
	.align		4
.L_11:
        /*0028*/ 	.byte	0x04, 0x17
        /*002a*/ 	.short	(.L_13 - .L_12)
.L_12:
        /*002c*/ 	.word	0x00000000
        /*0030*/ 	.short	0x0000
        /*0032*/ 	.short	0x0000
        /*0034*/ 	.byte	0x00, 0xf5, 0x21, 0x00


	//----- nvinfo : EIATTR_SPARSE_MMA_MASK
	.align		4
.L_13:
        /*0038*/ 	.byte	0x03, 0x50
        /*003a*/ 	.short	0x0000


	//----- nvinfo : EIATTR_MAXREG_COUNT
	.align		4
        /*003c*/ 	.byte	0x03, 0x1b
        /*003e*/ 	.short	0x00ff


	//----- nvinfo : EIATTR_MERCURY_ISA_VERSION
	.align		4
        /*0040*/ 	.byte	0x03, 0x5f
        /*0042*/ 	.short	0x0101


	//----- nvinfo : EIATTR_VRC_CTA_INIT_COUNT
	.align		4
        /*0044*/ 	.byte	0x02, 0x4a
	.zero		1
	.zero		1


	//----- nvinfo : EIATTR_EXIT_INSTR_OFFSETS
	.align		4
        /*0048*/ 	.byte	0x04, 0x1c
        /*004a*/ 	.short	(.L_15 - .L_14)


	//   ....[0]....
.L_14:
        /*004c*/ 	.word	0x00000070


	//   ....[1]....
        /*0050*/ 	.word	0x00000120


	//----- nvinfo : EIATTR_CBANK_PARAM_SIZE
	.align		4
.L_15:
        /*0054*/ 	.byte	0x03, 0x19
        /*0056*/ 	.short	0x0014


	//----- nvinfo : EIATTR_PARAM_CBANK
	.align		4
        /*0058*/ 	.byte	0x04, 0x0a
        /*005a*/ 	.short	(.L_17 - .L_16)
	.align		4
.L_16:
        /*005c*/ 	.word	index@(.nv.constant0._Z18square_kernel_bf16PKfPfi)
        /*0060*/ 	.short	0x0380
        /*0062*/ 	.short	0x0014


	//----- nvinfo : EIATTR_SW_WAR
	.align		4
.L_17:
        /*0064*/ 	.byte	0x04, 0x36
        /*0066*/ 	.short	(.L_19 - .L_18)
.L_18:
        /*0068*/ 	.word	0x00000008
.L_19:


//--------------------- .nv.callgraph             --------------------------
	.section	.nv.callgraph,"",@"SHT_CUDA_CALLGRAPH"
	.align	4
	.sectionentsize	8
	.align		4
        /*0000*/ 	.word	0x00000000
	.align		4
        /*0004*/ 	.word	0xffffffff
	.align		4
        /*0008*/ 	.word	0x00000000
	.align		4
        /*000c*/ 	.word	0xfffffffe
	.align		4
        /*0010*/ 	.word	0x00000000
	.align		4
        /*0014*/ 	.word	0xfffffffd
	.align		4
        /*0018*/ 	.word	0x00000000
	.align		4
        /*001c*/ 	.word	0xfffffffc


//--------------------- .text._Z18square_kernel_bf16PKfPfi --------------------------
	.section	.text._Z18square_kernel_bf16PKfPfi,"ax",@progbits
	.align	128
        .global         _Z18square_kernel_bf16PKfPfi
        .type           _Z18square_kernel_bf16PKfPfi,@function
        .size           _Z18square_kernel_bf16PKfPfi,(.L_x_1 - _Z18square_kernel_bf16PKfPfi)
        .other          _Z18square_kernel_bf16PKfPfi,@"STO_CUDA_ENTRY STV_DEFAULT"
_Z18square_kernel_bf16PKfPfi:
.text._Z18square_kernel_bf16PKfPfi:
[----:B------:R-:W-:Y:S01]  /*0000*/  LDC R1, c[0x0][0x37c] ;  /* 0x0000df00ff017b82 */ /* 0x000fe20000000800 */
[----:B------:R-:W0:Y:S07]  /*0010*/  S2R R0, SR_TID.X ;  /* 0x0000000000007919 */ /* 0x000e2e0000002100 */
[----:B------:R-:W0:Y:S01]  /*0020*/  S2UR UR4, SR_CTAID.X ;  /* 0x00000000000479c3 */ /* 0x000e220000002500 */
[----:B------:R-:W1:Y:S07]  /*0030*/  LDCU UR5, c[0x0][0x390] ;  /* 0x00007200ff0577ac */ /* 0x000e6e0008000800 */
[----:B------:R-:W0:Y:S02]  /*0040*/  LDC R7, c[0x0][0x360] ;  /* 0x0000d800ff077b82 */ /* 0x000e240000000800 */
[----:B0-----:R-:W-:-:S05]  /*0050*/  IMAD R7, R7, UR4, R0 ;  /* 0x0000000407077c24 */ /* 0x001fca000f8e0200 */
[----:B-1----:R-:W-:-:S13]  /*0060*/  ISETP.GE.AND P0, PT, R7, UR5, PT ;  /* 0x0000000507007c0c */ /* 0x002fda000bf06270 */
[----:B------:R-:W-:Y:S05]  /*0070*/  @P0 EXIT ;  /* 0x000000000000094d */ /* 0x000fea0003800000 */
[----:B------:R-:W0:Y:S01]  /*0080*/  LDC.64 R2, c[0x0][0x380] ;  /* 0x0000e000ff027b82 */ /* 0x000e220000000a00 */
[----:B------:R-:W1:Y:S07]  /*0090*/  LDCU.64 UR4, c[0x0][0x358] ;  /* 0x00006b00ff0477ac */ /* 0x000e6e0008000a00 */
[----:B------:R-:W2:Y:S01]  /*00a0*/  LDC.64 R4, c[0x0][0x388] ;  /* 0x0000e200ff047b82 */ /* 0x000ea20000000a00 */
[----:B0-----:R-:W-:-:S06]  /*00b0*/  IMAD.WIDE R2, R7, 0x4, R2 ;  /* 0x0000000407027825 */ /* 0x001fcc00078e0202 */
[----:B-1----:R-:W3:Y:S01]  /*00c0*/  LDG.E R2, desc[UR4][R2.64] ;  /* 0x0000000402027981 */ /* 0x002ee2000c1e1900 */
[----:B--2---:R-:W-:Y:S01]  /*00d0*/  IMAD.WIDE R4, R7, 0x4, R4 ;  /* 0x0000000407047825 */ /* 0x004fe200078e0204 */
[----:B---3--:R-:W-:-:S05]  /*00e0*/  F2FP.BF16.F32.PACK_AB R0, RZ, R2 ;  /* 0x00000002ff00723e */ /* 0x008fca00000010ff */
[----:B------:R-:W-:-:S05]  /*00f0*/  HMUL2.BF16_V2 R0, R0.H0_H0, R0.H0_H0 ;  /* 0x2000000000007232 */ /* 0x000fca0000200800 */
[----:B------:R-:W-:-:S05]  /*0100*/  SHF.L.U32 R7, R0, 0x10, RZ ;  /* 0x0000001000077819 */ /* 0x000fca00000006ff */
[----:B------:R-:W-:Y:S01]  /*0110*/  STG.E desc[UR4][R4.64], R7 ;  /* 0x0000000704007986 */ /* 0x000fe2000c101904 */
[----:B------:R-:W-:Y:S05]  /*0120*/  EXIT ;  /* 0x000000000000794d */ /* 0x000fea0003800000 */
.L_x_0:
[----:B------:R-:W-:-:S00]  /*0130*/  BRA `(.L_x_0) ;  /* 0xfffffffc00fc7947 */ /* 0x000fc0000383ffff */
[----:B------:R-:W-:-:S00]  /*0140*/  NOP ;  /* 0x0000000000007918 */ /* 0x000fc00000000000 */
        /* <DEDUP_REMOVED lines=11> */
.L_x_1:


//--------------------- .nv.shared.reserved.0     --------------------------
	.section	.nv.shared.reserved.0,"aw",@nobits
	.weak		__nv_reservedSMEM_offset_0_alias
	.size		__nv_reservedSMEM_offset_0_alias, 0, 64
	.other		__nv_reservedSMEM_offset_0_alias,@"STO_CUDA_RESERVED_SHARED STV_DEFAULT"
__nv_reservedSMEM_offset_0_alias:
	.zero		0
	.zero		64


//--------------------- .nv.constant0._Z18square_kernel_bf16PKfPfi --------------------------
	.section	.nv.constant0._Z18square_kernel_bf16PKfPfi,"a",@progbits
	.sectionflags	@""
	.align	4
.nv.constant0._Z18square_kernel_bf16PKfPfi:
	.zero		916


//--------------------- SYMBOLS --------------------------

	.type		.nv.reservedSmem.offset0,@object
	.size		.nv.reservedSmem.offset0,0x4
